	.headerflags	@"EF_CUDA_TEXMODE_UNIFIED EF_CUDA_64BIT_ADDRESS EF_CUDA_ACCELERATORS EF_CUDA_SM90 EF_CUDA_VIRTUAL_SM(EF_CUDA_SM90)"
	.elftype	@"ET_EXEC"


//--------------------- .nv.info                  --------------------------
	.section	.nv.info,"",@"SHT_CUDA_INFO"
	.align	4


	//----- nvinfo : EIATTR_REGCOUNT
	.align		4
        /*0000*/ 	.byte	0x04, 0x2f
        /*0002*/ 	.short	(.L_2 - .L_1)
	.align		4
.L_1:
        /*0004*/ 	.word	index@(triton_per_fused_abs_add_maximum_mean_mul_pow_rsqrt_0)
        /*0008*/ 	.word	0x00000017


	//----- nvinfo : EIATTR_MIN_STACK_SIZE
	.align		4
.L_2:
        /*000c*/ 	.byte	0x04, 0x12
        /*000e*/ 	.short	(.L_4 - .L_3)
	.align		4
.L_3:
        /*0010*/ 	.word	index@(triton_per_fused_abs_add_maximum_mean_mul_pow_rsqrt_0)
        /*0014*/ 	.word	0x00000000


	//----- nvinfo : EIATTR_FRAME_SIZE
	.align		4
.L_4:
        /*0018*/ 	.byte	0x04, 0x11
        /*001a*/ 	.short	(.L_6 - .L_5)
	.align		4
.L_5:
        /*001c*/ 	.word	index@(triton_per_fused_abs_add_maximum_mean_mul_pow_rsqrt_0)
        /*0020*/ 	.word	0x00000000


	//----- nvinfo : EIATTR_MIN_STACK_SIZE
	.align		4
.L_6:
        /*0024*/ 	.byte	0x04, 0x12
        /*0026*/ 	.short	(.L_8 - .L_7)
	.align		4
.L_7:
        /*0028*/ 	.word	index@(triton_per_fused_abs_add_maximum_mean_mul_pow_rsqrt_0)
        /*002c*/ 	.word	0x00000000
.L_8:


//--------------------- .nv.info.triton_per_fused_abs_add_maximum_mean_mul_pow_rsqrt_0 --------------------------
	.section	.nv.info.triton_per_fused_abs_add_maximum_mean_mul_pow_rsqrt_0,"",@"SHT_CUDA_INFO"
	.sectionflags	@""
	.align	4


	//----- nvinfo : EIATTR_CUDA_API_VERSION
	.align		4
        /*0000*/ 	.byte	0x04, 0x37
        /*0002*/ 	.short	(.L_10 - .L_9)
.L_9:
        /*0004*/ 	.word	0x0000007c


	//----- nvinfo : EIATTR_KPARAM_INFO
	.align		4
.L_10:
        /*0008*/ 	.byte	0x04, 0x17
        /*000a*/ 	.short	(.L_12 - .L_11)
.L_11:
        /*000c*/ 	.word	0x00000000
        /*0010*/ 	.short	0x0008
        /*0012*/ 	.short	0x003c
        /*0014*/ 	.byte	0x00, 0xf0, 0x11, 0x00


	//----- nvinfo : EIATTR_KPARAM_INFO
	.align		4
.L_12:
        /*0018*/ 	.byte	0x04, 0x17
        /*001a*/ 	.short	(.L_14 - .L_13)
.L_13:
        /*001c*/ 	.word	0x00000000
        /*0020*/ 	.short	0x0007
        /*0022*/ 	.short	0x0038
        /*0024*/ 	.byte	0x00, 0xf0, 0x11, 0x00


	//----- nvinfo : EIATTR_KPARAM_INFO
	.align		4
.L_14:
        /*0028*/ 	.byte	0x04, 0x17
        /*002a*/ 	.short	(.L_16 - .L_15)
.L_15:
        /*002c*/ 	.word	0x00000000
        /*0030*/ 	.short	0x0006
        /*0032*/ 	.short	0x0030
        /*0034*/ 	.byte	0x00, 0xf4, 0x21, 0x00


	//----- nvinfo : EIATTR_KPARAM_INFO
	.align		4
.L_16:
        /*0038*/ 	.byte	0x04, 0x17
        /*003a*/ 	.short	(.L_18 - .L_17)
.L_17:
        /*003c*/ 	.word	0x00000000
        /*0040*/ 	.short	0x0005
        /*0042*/ 	.short	0x0028
        /*0044*/ 	.byte	0x00, 0xf4, 0x21, 0x00


	//----- nvinfo : EIATTR_KPARAM_INFO
	.align		4
.L_18:
        /*0048*/ 	.byte	0x04, 0x17
        /*004a*/ 	.short	(.L_20 - .L_19)
.L_19:
        /*004c*/ 	.word	0x00000000
        /*0050*/ 	.short	0x0004
        /*0052*/ 	.short	0x0020
        /*0054*/ 	.byte	0x00, 0xf4, 0x21, 0x00


	//----- nvinfo : EIATTR_KPARAM_INFO
	.align		4
.L_20:
        /*0058*/ 	.byte	0x04, 0x17
        /*005a*/ 	.short	(.L_22 - .L_21)
.L_21:
        /*005c*/ 	.word	0x00000000
        /*0060*/ 	.short	0x0003
        /*0062*/ 	.short	0x0018
        /*0064*/ 	.byte	0x00, 0xf4, 0x21, 0x00


	//----- nvinfo : EIATTR_KPARAM_INFO
	.align		4
.L_22:
        /*0068*/ 	.byte	0x04, 0x17
        /*006a*/ 	.short	(.L_24 - .L_23)
.L_23:
        /*006c*/ 	.word	0x00000000
        /*0070*/ 	.short	0x0002
        /*0072*/ 	.short	0x0010
        /*0074*/ 	.byte	0x00, 0xf4, 0x21, 0x00


	//----- nvinfo : EIATTR_KPARAM_INFO
	.align		4
.L_24:
        /*0078*/ 	.byte	0x04, 0x17
        /*007a*/ 	.short	(.L_26 - .L_25)
.L_25:
        /*007c*/ 	.word	0x00000000
        /*0080*/ 	.short	0x0001
        /*0082*/ 	.short	0x0008
        /*0084*/ 	.byte	0x00, 0xf4, 0x21, 0x00


	//----- nvinfo : EIATTR_KPARAM_INFO
	.align		4
.L_26:
        /*0088*/ 	.byte	0x04, 0x17
        /*008a*/ 	.short	(.L_28 - .L_27)
.L_27:
        /*008c*/ 	.word	0x00000000
        /*0090*/ 	.short	0x0000
        /*0092*/ 	.short	0x0000
        /*0094*/ 	.byte	0x00, 0xf4, 0x21, 0x00


	//----- nvinfo : EIATTR_SPARSE_MMA_MASK
	.align		4
.L_28:
        /*0098*/ 	.byte	0x03, 0x50
        /*009a*/ 	.short	0x0000


	//----- nvinfo : EIATTR_MAXREG_COUNT
	.align		4
        /*009c*/ 	.byte	0x03, 0x1b
        /*009e*/ 	.short	0x00ff


	//----- nvinfo : EIATTR_COOP_GROUP_MASK_REGIDS
	.align		4
        /*00a0*/ 	.byte	0x04, 0x29
        /*00a2*/ 	.short	(.L_30 - .L_29)


	//   ....[0]....
.L_29:
        /*00a4*/ 	.word	0xffffffff


	//   ....[1]....
        /*00a8*/ 	.word	0xffffffff


	//   ....[2]....
        /*00ac*/ 	.word	0xffffffff


	//   ....[3]....
        /*00b0*/ 	.word	0xffffffff


	//   ....[4]....
        /*00b4*/ 	.word	0xffffffff


	//   ....[5]....
        /*00b8*/ 	.word	0xffffffff


	//   ....[6]....
        /*00bc*/ 	.word	0xffffffff


	//   ....[7]....
        /*00c0*/ 	.word	0xffffffff


	//----- nvinfo : EIATTR_COOP_GROUP_INSTR_OFFSETS
	.align		4
.L_30:
        /*00c4*/ 	.byte	0x04, 0x28
        /*00c6*/ 	.short	(.L_32 - .L_31)


	//   ....[0]....
.L_31:
        /*00c8*/ 	.word	0x00000280


	//   ....[1]....
        /*00cc*/ 	.word	0x000002c0


	//   ....[2]....
        /*00d0*/ 	.word	0x000002e0


	//   ....[3]....
        /*00d4*/ 	.word	0x00000300


	//   ....[4]....
        /*00d8*/ 	.word	0x00000320


	//   ....[5]....
        /*00dc*/ 	.word	0x00000340


	//   ....[6]....
        /*00e0*/ 	.word	0x00000380


	//   ....[7]....
        /*00e4*/ 	.word	0x000003c0


	//----- nvinfo : EIATTR_EXIT_INSTR_OFFSETS
	.align		4
.L_32:
        /*00e8*/ 	.byte	0x04, 0x1c
        /*00ea*/ 	.short	(.L_34 - .L_33)


	//   ....[0]....
.L_33:
        /*00ec*/ 	.word	0x000004d0


	//   ....[1]....
        /*00f0*/ 	.word	0x000004f0


	//----- nvinfo : EIATTR_REQNTID
	.align		4
.L_34:
        /*00f4*/ 	.byte	0x04, 0x10
        /*00f6*/ 	.short	(.L_36 - .L_35)
.L_35:
        /*00f8*/ 	.word	0x00000040
        /*00fc*/ 	.word	0x00000001
        /*0100*/ 	.word	0x00000001


	//----- nvinfo : EIATTR_CBANK_PARAM_SIZE
	.align		4
.L_36:
        /*0104*/ 	.byte	0x03, 0x19
        /*0106*/ 	.short	0x0040


	//----- nvinfo : EIATTR_PARAM_CBANK
	.align		4
        /*0108*/ 	.byte	0x04, 0x0a
        /*010a*/ 	.short	(.L_38 - .L_37)
	.align		4
.L_37:
        /*010c*/ 	.word	index@(.nv.constant0.triton_per_fused_abs_add_maximum_mean_mul_pow_rsqrt_0)
        /*0110*/ 	.short	0x0210
        /*0112*/ 	.short	0x0040


	//----- nvinfo : EIATTR_SW_WAR
	.align		4
.L_38:
        /*0114*/ 	.byte	0x04, 0x36
        /*0116*/ 	.short	(.L_40 - .L_39)
.L_39:
        /*0118*/ 	.word	0x00000008
.L_40:


//--------------------- .nv.callgraph             --------------------------
	.section	.nv.callgraph,"",@"SHT_CUDA_CALLGRAPH"
	.align	4
	.sectionentsize	8
	.align		4
        /*0000*/ 	.word	0x00000000
	.align		4
        /*0004*/ 	.word	0xffffffff
	.align		4
        /*0008*/ 	.word	0x00000000
	.align		4
        /*000c*/ 	.word	0xfffffffe
	.align		4
        /*0010*/ 	.word	0x00000000
	.align		4
        /*0014*/ 	.word	0xfffffffd
	.align		4
        /*0018*/ 	.word	0x00000000
	.align		4
        /*001c*/ 	.word	0xfffffffc


//--------------------- .nv.constant4             --------------------------
	.section	.nv.constant4,"a",@progbits
	.align	8
	.align		8
.nv.constant4:
        /*0000*/ 	.dword	_$_str


//--------------------- .text.triton_per_fused_abs_add_maximum_mean_mul_pow_rsqrt_0 --------------------------
	.section	.text.triton_per_fused_abs_add_maximum_mean_mul_pow_rsqrt_0,"ax",@progbits
	.sectionflags	@"SHF_BARRIERS=1"
	.align	128
        .global         triton_per_fused_abs_add_maximum_mean_mul_pow_rsqrt_0
        .type           triton_per_fused_abs_add_maximum_mean_mul_pow_rsqrt_0,@function
        .size           triton_per_fused_abs_add_maximum_mean_mul_pow_rsqrt_0,(.L_x_1 - triton_per_fused_abs_add_maximum_mean_mul_pow_rsqrt_0)
        .other          triton_per_fused_abs_add_maximum_mean_mul_pow_rsqrt_0,@"STO_CUDA_ENTRY STV_DEFAULT"
triton_per_fused_abs_add_maximum_mean_mul_pow_rsqrt_0:
.text.triton_per_fused_abs_add_maximum_mean_mul_pow_rsqrt_0:
[----:B------:R-:W0:Y:S01]  /*0000*/  LDC R1, c[0x0][0x28] ;  /* 0x00000a00ff017b82 */ /* 0x000e220000000800 */
[----:B------:R-:W1:Y:S07]  /*0010*/  S2R R17, SR_TID.X ;  /* 0x0000000000117919 */ /* 0x000e6e0000002100 */
[----:B------:R-:W2:Y:S01]  /*0020*/  LDC.64 R6, c[0x0][0x218] ;  /* 0x00008600ff067b82 */ /* 0x000ea20000000a00 */
[----:B------:R-:W-:Y:S01]  /*0030*/  ULDC.64 UR4, c[0x0][0x208] ;  /* 0x0000820000047ab9 */ /* 0x000fe20000000a00 */
[----:B------:R-:W3:Y:S01]  /*0040*/  S2R R2, SR_CTAID.X ;  /* 0x0000000000027919 */ /* 0x000ee20000002500 */
[----:B------:R-:W-:-:S05]  /*0050*/  IMAD.MOV.U32 R8, RZ, RZ, RZ ;  /* 0x000000ffff087224 */ /* 0x000fca00078e00ff */
[----:B------:R-:W4:Y:S01]  /*0060*/  LDC.64 R4, c[0x0][0x220] ;  /* 0x00008800ff047b82 */ /* 0x000f220000000a00 */
[----:B------:R-:W-:-:S07]  /*0070*/  IMAD.MOV.U32 R16, RZ, RZ, RZ ;  /* 0x000000ffff107224 */ /* 0x000fce00078e00ff */
[----:B------:R-:W5:Y:S08]  /*0080*/  LDC.64 R14, c[0x0][0x228] ;  /* 0x00008a00ff0e7b82 */ /* 0x000f700000000a00 */
[----:B------:R-:W4:Y:S01]  /*0090*/  LDC.64 R10, c[0x0][0x230] ;  /* 0x00008c00ff0a7b82 */ /* 0x000f220000000a00 */
[----:B-1----:R-:W-:Y:S02]  /*00a0*/  LOP3.LUT R3, R17, 0xf, RZ, 0xc0, !PT ;  /* 0x0000000f11037812 */ /* 0x002fe400078ec0ff */
[----:B---3--:R-:W-:-:S02]  /*00b0*/  ISETP.GE.AND P0, PT, R2, 0x10, PT ;  /* 0x000000100200780c */ /* 0x008fc40003f06270 */
[----:B------:R-:W-:Y:S01]  /*00c0*/  LEA R0, R2, R3, 0x4 ;  /* 0x0000000302007211 */ /* 0x000fe200078e20ff */
[----:B------:R-:W-:-:S04]  /*00d0*/  HFMA2.MMA R3, -RZ, RZ, 0, 0 ;  /* 0x00000000ff037435 */ /* 0x000fc800000001ff */
[----:B--2---:R-:W-:-:S06]  /*00e0*/  IMAD.WIDE R6, R0, 0x4, R6 ;  /* 0x0000000400067825 */ /* 0x004fcc00078e0206 */
[----:B------:R-:W2:Y:S04]  /*00f0*/  @!P0 LDG.E R3, desc[UR4][R6.64] ;  /* 0x0000000406038981 */ /* 0x000ea8000c1e1900 */
[----:B------:R1:W3:Y:S01]  /*0100*/  @!P0 LDG.E R8, desc[UR4][R6.64] ;  /* 0x0000000406088981 */ /* 0x0002e2000c1e1900 */
[----:B------:R-:W-:-:S04]  /*0110*/  SHF.R.S32.HI R9, RZ, 0x1f, R2 ;  /* 0x0000001fff097819 */ /* 0x000fc80000011402 */
[----:B------:R-:W-:-:S04]  /*0120*/  LEA.HI R9, R9, R2, RZ, 0x2 ;  /* 0x0000000209097211 */ /* 0x000fc800078f10ff */
[----:B------:R-:W-:Y:S01]  /*0130*/  LOP3.LUT R9, R9, 0xfffffffc, RZ, 0xc0, !PT ;  /* 0xfffffffc09097812 */ /* 0x000fe200078ec0ff */
[----:B-1----:R-:W1:Y:S03]  /*0140*/  LDC.64 R6, c[0x0][0x238] ;  /* 0x00008e00ff067b82 */ /* 0x002e660000000a00 */
[----:B------:R-:W-:-:S05]  /*0150*/  IADD3 R19, -R9, R2, RZ ;  /* 0x0000000209137210 */ /* 0x000fca0007ffe1ff */
[----:B----4-:R-:W-:-:S05]  /*0160*/  IMAD.WIDE R4, R19, 0x4, R4 ;  /* 0x0000000413047825 */ /* 0x010fca00078e0204 */
[----:B------:R-:W4:Y:S01]  /*0170*/  @!P0 LDG.E.EL R16, desc[UR4][R4.64] ;  /* 0x0000000404108981 */ /* 0x000f22000c2e1900 */
[----:B------:R-:W-:Y:S02]  /*0180*/  CS2R R12, SRZ ;  /* 0x00000000000c7805 */ /* 0x000fe4000001ff00 */
[----:B------:R-:W-:Y:S01]  /*0190*/  MOV R9, RZ ;  /* 0x000000ff00097202 */ /* 0x000fe20000000f00 */
[----:B-----5:R-:W-:-:S03]  /*01a0*/  IMAD.WIDE R14, R19, 0x4, R14 ;  /* 0x00000004130e7825 */ /* 0x020fc600078e020e */
[----:B------:R5:W4:Y:S01]  /*01b0*/  @!P0 LDG.E.EL R13, desc[UR4][R4.64] ;  /* 0x00000004040d8981 */ /* 0x000b22000c2e1900 */
[----:B0-----:R-:W-:-:S03]  /*01c0*/  IMAD.WIDE R10, R19, 0x4, R10 ;  /* 0x00000004130a7825 */ /* 0x001fc600078e020a */
[----:B------:R-:W4:Y:S01]  /*01d0*/  @!P0 LDG.E.EL R9, desc[UR4][R14.64] ;  /* 0x000000040e098981 */ /* 0x000f22000c2e1900 */
[----:B-1----:R-:W-:Y:S01]  /*01e0*/  IMAD.WIDE R18, R19, 0x4, R6 ;  /* 0x0000000413127825 */ /* 0x002fe200078e0206 */
[----:B------:R-:W-:Y:S02]  /*01f0*/  HFMA2.MMA R6, -RZ, RZ, 0, 0 ;  /* 0x00000000ff067435 */ /* 0x000fe400000001ff */
[----:B------:R0:W4:Y:S08]  /*0200*/  @!P0 LDG.E.EL R12, desc[UR4][R10.64] ;  /* 0x000000040a0c8981 */ /* 0x000130000c2e1900 */
[----:B------:R-:W4:Y:S01]  /*0210*/  @!P0 LDG.E.EL R6, desc[UR4][R18.64] ;  /* 0x0000000412068981 */ /* 0x000f22000c2e1900 */
[----:B------:R-:W-:Y:S01]  /*0220*/  BAR.SYNC.DEFER_BLOCKING 0x0 ;  /* 0x0000000000007b1d */ /* 0x000fe20000010000 */
[----:B------:R-:W-:-:S04]  /*0230*/  LOP3.LUT P1, RZ, R17, 0x30, RZ, 0xc0, !PT ;  /* 0x0000003011ff7812 */ /* 0x000fc8000782c0ff */
[----:B------:R-:W-:Y:S02]  /*0240*/  ISETP.LT.AND P1, PT, R2, 0x10, !P1 ;  /* 0x000000100200780c */ /* 0x000fe40004f21270 */
[----:B--2---:R-:W-:-:S05]  /*0250*/  SEL R3, R3, RZ, !P0 ;  /* 0x000000ff03037207 */ /* 0x004fca0004000000 */
[----:B------:R-:W-:-:S05]  /*0260*/  FMUL R7, R3, R3 ;  /* 0x0000000303077220 */ /* 0x000fca0000400000 */
[----:B------:R-:W-:-:S05]  /*0270*/  FSEL R7, R7, RZ, !P0 ;  /* 0x000000ff07077208 */ /* 0x000fca0004000000 */
[----:B------:R-:W1:Y:S01]  /*0280*/  SHFL.BFLY PT, R20, R7, 0x8, 0x1f ;  /* 0x0d001f0007147f89 */ /* 0x000e6200000e0000 */
[----:B---3--:R-:W-:-:S05]  /*0290*/  SEL R8, R8, RZ, !P0 ;  /* 0x000000ff08087207 */ /* 0x008fca0004000000 */
[----:B-----5:R-:W-:-:S05]  /*02a0*/  FMUL R4, R8, R8 ;  /* 0x0000000808047220 */ /* 0x020fca0000400000 */
[----:B------:R-:W-:-:S05]  /*02b0*/  FSEL R4, R4, RZ, !P0 ;  /* 0x000000ff04047208 */ /* 0x000fca0004000000 */
[----:B0-----:R-:W0:Y:S01]  /*02c0*/  SHFL.BFLY PT, R11, R4, 0x8, 0x1f ;  /* 0x0d001f00040b7f89 */ /* 0x001e2200000e0000 */
[----:B-1----:R-:W-:-:S05]  /*02d0*/  FADD R20, R7, R20 ;  /* 0x0000001407147221 */ /* 0x002fca0000000000 */
[----:B------:R-:W1:Y:S01]  /*02e0*/  SHFL.BFLY PT, R5, R20, 0x4, 0x1f ;  /* 0x0c801f0014057f89 */ /* 0x000e6200000e0000 */
[----:B0-----:R-:W-:-:S05]  /*02f0*/  FADD R11, R4, R11 ;  /* 0x0000000b040b7221 */ /* 0x001fca0000000000 */
[----:B------:R-:W0:Y:S01]  /*0300*/  SHFL.BFLY PT, R10, R11, 0x4, 0x1f ;  /* 0x0c801f000b0a7f89 */ /* 0x000e2200000e0000 */
[----:B-1----:R-:W-:-:S05]  /*0310*/  FADD R5, R20, R5 ;  /* 0x0000000514057221 */ /* 0x002fca0000000000 */
[----:B------:R-:W1:Y:S01]  /*0320*/  SHFL.BFLY PT, R8, R5, 0x2, 0x1f ;  /* 0x0c401f0005087f89 */ /* 0x000e6200000e0000 */
[----:B0-----:R-:W-:-:S05]  /*0330*/  FADD R10, R11, R10 ;  /* 0x0000000a0b0a7221 */ /* 0x001fca0000000000 */
[----:B------:R-:W0:Y:S01]  /*0340*/  SHFL.BFLY PT, R15, R10, 0x2, 0x1f ;  /* 0x0c401f000a0f7f89 */ /* 0x000e2200000e0000 */
[----:B-1----:R-:W-:Y:S01]  /*0350*/  FADD R8, R5, R8 ;  /* 0x0000000805087221 */ /* 0x002fe20000000000 */
[----:B----4-:R-:W-:Y:S01]  /*0360*/  LOP3.LUT R16, R16, 0x7fffffff, RZ, 0xc0, !PT ;  /* 0x7fffffff10107812 */ /* 0x010fe200078ec0ff */
[----:B------:R-:W1:Y:S03]  /*0370*/  LDC.64 R4, c[0x0][0x210] ;  /* 0x00008400ff047b82 */ /* 0x000e660000000a00 */
[----:B------:R-:W2:Y:S01]  /*0380*/  SHFL.BFLY PT, R7, R8, 0x1, 0x1f ;  /* 0x0c201f0008077f89 */ /* 0x000ea200000e0000 */
[----:B0-----:R-:W-:Y:S01]  /*0390*/  FADD R15, R10, R15 ;  /* 0x0000000f0a0f7221 */ /* 0x001fe20000000000 */
[----:B------:R-:W-:-:S03]  /*03a0*/  LOP3.LUT R13, R13, 0x7fffffff, RZ, 0xc0, !PT ;  /* 0x7fffffff0d0d7812 */ /* 0x000fc600078ec0ff */
[----:B------:R-:W0:Y:S01]  /*03b0*/  LDC.64 R10, c[0x0][0x240] ;  /* 0x00009000ff0a7b82 */ /* 0x000e220000000a00 */
[----:B------:R-:W3:Y:S01]  /*03c0*/  SHFL.BFLY PT, R14, R15, 0x1, 0x1f ;  /* 0x0c201f000f0e7f89 */ /* 0x000ee200000e0000 */
[----:B--2---:R-:W-:-:S04]  /*03d0*/  FADD R7, R8, R7 ;  /* 0x0000000708077221 */ /* 0x004fc80000000000 */
[----:B------:R-:W-:-:S04]  /*03e0*/  FFMA R7, R7, 0.0625, R16 ;  /* 0x3d80000007077823 */ /* 0x000fc80000000010 */
[----:B------:R-:W2:Y:S01]  /*03f0*/  MUFU.RSQ R16, R7 ;  /* 0x0000000700107308 */ /* 0x000ea20000001400 */
[----:B------:R-:W-:Y:S01]  /*0400*/  LOP3.LUT P0, RZ, R17, 0x3f, RZ, 0xc0, !PT ;  /* 0x0000003f11ff7812 */ /* 0x000fe2000780c0ff */
[----:B---3--:R-:W-:-:S04]  /*0410*/  FADD R14, R15, R14 ;  /* 0x0000000e0f0e7221 */ /* 0x008fc80000000000 */
[----:B------:R-:W-:Y:S01]  /*0420*/  FFMA R14, R14, 0.0625, R13 ;  /* 0x3d8000000e0e7823 */ /* 0x000fe2000000000d */
[----:B--2---:R-:W-:Y:S01]  /*0430*/  FMUL R3, R3, R16 ;  /* 0x0000001003037220 */ /* 0x004fe20000400000 */
[----:B------:R-:W-:-:S03]  /*0440*/  ISETP.LT.AND P0, PT, R2, 0x10, !P0 ;  /* 0x000000100200780c */ /* 0x000fc60004701270 */
[----:B------:R-:W-:Y:S02]  /*0450*/  FFMA R3, R3, R9, R12 ;  /* 0x0000000903037223 */ /* 0x000fe4000000000c */
[----:B------:R-:W2:Y:S03]  /*0460*/  MUFU.RSQ R9, R14 ;  /* 0x0000000e00097308 */ /* 0x000ea60000001400 */
[C---:B------:R-:W-:Y:S01]  /*0470*/  FSETP.GT.AND P2, PT, R3.reuse, R6, PT ;  /* 0x000000060300720b */ /* 0x040fe20003f44000 */
[----:B-1----:R-:W-:Y:S01]  /*0480*/  IMAD.WIDE R4, R2, 0x4, R4 ;  /* 0x0000000402047825 */ /* 0x002fe200078e0204 */
[----:B------:R-:W-:-:S03]  /*0490*/  FSETP.NAN.AND P3, PT, R3, R3, PT ;  /* 0x000000030300720b */ /* 0x000fc60003f68000 */
[----:B0-----:R-:W-:Y:S01]  /*04a0*/  IMAD.WIDE R10, R0, 0x4, R10 ;  /* 0x00000004000a7825 */ /* 0x001fe200078e020a */
[----:B--2---:R0:W-:Y:S07]  /*04b0*/  @P0 STG.E desc[UR4][R4.64], R9 ;  /* 0x0000000904000986 */ /* 0x0041ee000c101904 */
[----:B------:R-:W-:Y:S01]  /*04c0*/  @!P2 SEL R3, R3, R6, P3 ;  /* 0x000000060303a207 */ /* 0x000fe20001800000 */
[----:B0-----:R-:W-:Y:S06]  /*04d0*/  @!P1 EXIT ;  /* 0x000000000000994d */ /* 0x001fec0003800000 */
[----:B------:R-:W-:Y:S01]  /*04e0*/  STG.E desc[UR4][R10.64], R3 ;  /* 0x000000030a007986 */ /* 0x000fe2000c101904 */
[----:B------:R-:W-:Y:S05]  /*04f0*/  EXIT ;  /* 0x000000000000794d */ /* 0x000fea0003800000 */
.L_x_0:
[----:B------:R-:W-:-:S00]  /*0500*/  BRA `(.L_x_0) ;  /* 0xfffffffc00fc7947 */ /* 0x000fc0000383ffff */
[----:B------:R-:W-:-:S00]  /*0510*/  NOP ;  /* 0x0000000000007918 */ /* 0x000fc00000000000 */
        /* <DEDUP_REMOVED lines=14> */
.L_x_1:


//--------------------- .nv.global.init           --------------------------
	.section	.nv.global.init,"aw",@progbits
.nv.global.init:
	.type		_$_str,@object
	.size		_$_str,(.L_0 - _$_str)
_$_str:
        /*0000*/ 	.byte	0x5f, 0x5f, 0x43, 0x55, 0x44, 0x41, 0x5f, 0x46, 0x54, 0x5a, 0x00
.L_0:


//--------------------- .nv.constant0.triton_per_fused_abs_add_maximum_mean_mul_pow_rsqrt_0 --------------------------
	.section	.nv.constant0.triton_per_fused_abs_add_maximum_mean_mul_pow_rsqrt_0,"a",@progbits
	.sectionflags	@""
	.align	4
.nv.constant0.triton_per_fused_abs_add_maximum_mean_mul_pow_rsqrt_0:
	.zero		592
